//
// Generated by NVIDIA NVVM Compiler
//
// Compiler Build ID: CL-36424714
// Cuda compilation tools, release 13.0, V13.0.88
// Based on NVVM 20.0.0
//

.version 9.0
.target sm_100
.address_size 64

	// .globl	_Z16multiplyMatricesPfS_S_iii
// _ZZ16multiplyMatricesPfS_S_iiiE2As has been demoted
// _ZZ16multiplyMatricesPfS_S_iiiE2Bs has been demoted

.visible .entry _Z16multiplyMatricesPfS_S_iii(
	.param .u64 .ptr .align 1 _Z16multiplyMatricesPfS_S_iii_param_0,
	.param .u64 .ptr .align 1 _Z16multiplyMatricesPfS_S_iii_param_1,
	.param .u64 .ptr .align 1 _Z16multiplyMatricesPfS_S_iii_param_2,
	.param .u32 _Z16multiplyMatricesPfS_S_iii_param_3,
	.param .u32 _Z16multiplyMatricesPfS_S_iii_param_4,
	.param .u32 _Z16multiplyMatricesPfS_S_iii_param_5
)
{
	.reg .pred 	%p<26>;
	.reg .b32 	%r<61>;
	.reg .b32 	%f<181>;
	.reg .b64 	%rd<20>;
	// demoted variable
	.shared .align 4 .b8 _ZZ16multiplyMatricesPfS_S_iiiE2As[1024];
	// demoted variable
	.shared .align 4 .b8 _ZZ16multiplyMatricesPfS_S_iiiE2Bs[1024];
	ld.param.u64 	%rd5, [_Z16multiplyMatricesPfS_S_iii_param_0];
	ld.param.u64 	%rd6, [_Z16multiplyMatricesPfS_S_iii_param_1];
	ld.param.u32 	%r32, [_Z16multiplyMatricesPfS_S_iii_param_3];
	ld.param.u32 	%r33, [_Z16multiplyMatricesPfS_S_iii_param_4];
	ld.param.u32 	%r34, [_Z16multiplyMatricesPfS_S_iii_param_5];
	cvta.to.global.u64 	%rd1, %rd6;
	cvta.to.global.u64 	%rd2, %rd5;
	mov.u32 	%r35, %ctaid.y;
	mov.u32 	%r36, %ntid.y;
	mov.u32 	%r1, %tid.y;
	mad.lo.s32 	%r2, %r35, %r36, %r1;
	mov.u32 	%r37, %ctaid.x;
	mov.u32 	%r38, %ntid.x;
	mov.u32 	%r3, %tid.x;
	mad.lo.s32 	%r4, %r37, %r38, %r3;
	setp.lt.s32 	%p1, %r34, 1;
	mov.f32 	%f180, 0f00000000;
	@%p1 bra 	$L__BB0_19;
	add.s32 	%r5, %r34, 15;
	shl.b32 	%r40, %r1, 6;
	mov.u32 	%r41, _ZZ16multiplyMatricesPfS_S_iiiE2As;
	add.s32 	%r6, %r41, %r40;
	shl.b32 	%r42, %r3, 2;
	add.s32 	%r7, %r6, %r42;
	mul.lo.s32 	%r8, %r34, %r2;
	mov.u32 	%r43, _ZZ16multiplyMatricesPfS_S_iiiE2Bs;
	add.s32 	%r10, %r43, %r42;
	add.s32 	%r9, %r10, %r40;
	setp.lt.u32 	%p2, %r34, 17;
	mov.f32 	%f180, 0f00000000;
	mov.b32 	%r60, 0;
	@%p2 bra 	$L__BB0_13;
	shr.u32 	%r44, %r5, 4;
	and.b32  	%r45, %r44, 134217726;
	neg.s32 	%r59, %r45;
	add.s32 	%r46, %r1, 16;
	mad.lo.s32 	%r57, %r32, %r46, %r4;
	shl.b32 	%r13, %r32, 5;
	mad.lo.s32 	%r56, %r1, %r32, %r4;
	add.s32 	%r54, %r3, %r8;
	mov.f32 	%f180, 0f00000000;
	mov.u32 	%r55, %r3;
	mov.u32 	%r58, %r1;
$L__BB0_3:
	setp.ge.s32 	%p3, %r2, %r33;
	setp.ge.s32 	%p4, %r55, %r34;
	mul.wide.s32 	%rd7, %r54, 4;
	add.s64 	%rd3, %rd2, %rd7;
	mov.f32 	%f172, 0f00000000;
	or.pred  	%p5, %p3, %p4;
	@%p5 bra 	$L__BB0_5;
	ld.global.f32 	%f172, [%rd3];
$L__BB0_5:
	setp.ge.s32 	%p6, %r4, %r32;
	st.shared.f32 	[%r7], %f172;
	setp.ge.s32 	%p7, %r58, %r34;
	mov.f32 	%f173, 0f00000000;
	or.pred  	%p8, %p6, %p7;
	@%p8 bra 	$L__BB0_7;
	mul.wide.s32 	%rd8, %r56, 4;
	add.s64 	%rd9, %rd1, %rd8;
	ld.global.f32 	%f173, [%rd9];
$L__BB0_7:
	st.shared.f32 	[%r9], %f173;
	bar.sync 	0;
	ld.shared.f32 	%f27, [%r6];
	ld.shared.f32 	%f28, [%r10];
	fma.rn.f32 	%f29, %f27, %f28, %f180;
	ld.shared.f32 	%f30, [%r6+4];
	ld.shared.f32 	%f31, [%r10+64];
	fma.rn.f32 	%f32, %f30, %f31, %f29;
	ld.shared.f32 	%f33, [%r6+8];
	ld.shared.f32 	%f34, [%r10+128];
	fma.rn.f32 	%f35, %f33, %f34, %f32;
	ld.shared.f32 	%f36, [%r6+12];
	ld.shared.f32 	%f37, [%r10+192];
	fma.rn.f32 	%f38, %f36, %f37, %f35;
	ld.shared.f32 	%f39, [%r6+16];
	ld.shared.f32 	%f40, [%r10+256];
	fma.rn.f32 	%f41, %f39, %f40, %f38;
	ld.shared.f32 	%f42, [%r6+20];
	ld.shared.f32 	%f43, [%r10+320];
	fma.rn.f32 	%f44, %f42, %f43, %f41;
	ld.shared.f32 	%f45, [%r6+24];
	ld.shared.f32 	%f46, [%r10+384];
	fma.rn.f32 	%f47, %f45, %f46, %f44;
	ld.shared.f32 	%f48, [%r6+28];
	ld.shared.f32 	%f49, [%r10+448];
	fma.rn.f32 	%f50, %f48, %f49, %f47;
	ld.shared.f32 	%f51, [%r6+32];
	ld.shared.f32 	%f52, [%r10+512];
	fma.rn.f32 	%f53, %f51, %f52, %f50;
	ld.shared.f32 	%f54, [%r6+36];
	ld.shared.f32 	%f55, [%r10+576];
	fma.rn.f32 	%f56, %f54, %f55, %f53;
	ld.shared.f32 	%f57, [%r6+40];
	ld.shared.f32 	%f58, [%r10+640];
	fma.rn.f32 	%f59, %f57, %f58, %f56;
	ld.shared.f32 	%f60, [%r6+44];
	ld.shared.f32 	%f61, [%r10+704];
	fma.rn.f32 	%f62, %f60, %f61, %f59;
	ld.shared.f32 	%f63, [%r6+48];
	ld.shared.f32 	%f64, [%r10+768];
	fma.rn.f32 	%f65, %f63, %f64, %f62;
	ld.shared.f32 	%f66, [%r6+52];
	ld.shared.f32 	%f67, [%r10+832];
	fma.rn.f32 	%f68, %f66, %f67, %f65;
	ld.shared.f32 	%f69, [%r6+56];
	ld.shared.f32 	%f70, [%r10+896];
	fma.rn.f32 	%f71, %f69, %f70, %f68;
	ld.shared.f32 	%f72, [%r6+60];
	ld.shared.f32 	%f73, [%r10+960];
	fma.rn.f32 	%f6, %f72, %f73, %f71;
	add.s32 	%r47, %r55, 16;
	setp.ge.s32 	%p10, %r47, %r34;
	mov.f32 	%f174, 0f00000000;
	or.pred  	%p11, %p3, %p10;
	@%p11 bra 	$L__BB0_9;
	ld.global.f32 	%f174, [%rd3+64];
$L__BB0_9:
	st.shared.f32 	[%r7], %f174;
	add.s32 	%r48, %r58, 16;
	setp.ge.s32 	%p13, %r48, %r34;
	mov.f32 	%f175, 0f00000000;
	or.pred  	%p14, %p6, %p13;
	@%p14 bra 	$L__BB0_11;
	mul.wide.s32 	%rd10, %r57, 4;
	add.s64 	%rd11, %rd1, %rd10;
	ld.global.f32 	%f175, [%rd11];
$L__BB0_11:
	st.shared.f32 	[%r9], %f175;
	bar.sync 	0;
	ld.shared.f32 	%f75, [%r6];
	ld.shared.f32 	%f76, [%r10];
	fma.rn.f32 	%f77, %f75, %f76, %f6;
	ld.shared.f32 	%f78, [%r6+4];
	ld.shared.f32 	%f79, [%r10+64];
	fma.rn.f32 	%f80, %f78, %f79, %f77;
	ld.shared.f32 	%f81, [%r6+8];
	ld.shared.f32 	%f82, [%r10+128];
	fma.rn.f32 	%f83, %f81, %f82, %f80;
	ld.shared.f32 	%f84, [%r6+12];
	ld.shared.f32 	%f85, [%r10+192];
	fma.rn.f32 	%f86, %f84, %f85, %f83;
	ld.shared.f32 	%f87, [%r6+16];
	ld.shared.f32 	%f88, [%r10+256];
	fma.rn.f32 	%f89, %f87, %f88, %f86;
	ld.shared.f32 	%f90, [%r6+20];
	ld.shared.f32 	%f91, [%r10+320];
	fma.rn.f32 	%f92, %f90, %f91, %f89;
	ld.shared.f32 	%f93, [%r6+24];
	ld.shared.f32 	%f94, [%r10+384];
	fma.rn.f32 	%f95, %f93, %f94, %f92;
	ld.shared.f32 	%f96, [%r6+28];
	ld.shared.f32 	%f97, [%r10+448];
	fma.rn.f32 	%f98, %f96, %f97, %f95;
	ld.shared.f32 	%f99, [%r6+32];
	ld.shared.f32 	%f100, [%r10+512];
	fma.rn.f32 	%f101, %f99, %f100, %f98;
	ld.shared.f32 	%f102, [%r6+36];
	ld.shared.f32 	%f103, [%r10+576];
	fma.rn.f32 	%f104, %f102, %f103, %f101;
	ld.shared.f32 	%f105, [%r6+40];
	ld.shared.f32 	%f106, [%r10+640];
	fma.rn.f32 	%f107, %f105, %f106, %f104;
	ld.shared.f32 	%f108, [%r6+44];
	ld.shared.f32 	%f109, [%r10+704];
	fma.rn.f32 	%f110, %f108, %f109, %f107;
	ld.shared.f32 	%f111, [%r6+48];
	ld.shared.f32 	%f112, [%r10+768];
	fma.rn.f32 	%f113, %f111, %f112, %f110;
	ld.shared.f32 	%f114, [%r6+52];
	ld.shared.f32 	%f115, [%r10+832];
	fma.rn.f32 	%f116, %f114, %f115, %f113;
	ld.shared.f32 	%f117, [%r6+56];
	ld.shared.f32 	%f118, [%r10+896];
	fma.rn.f32 	%f119, %f117, %f118, %f116;
	ld.shared.f32 	%f120, [%r6+60];
	ld.shared.f32 	%f121, [%r10+960];
	fma.rn.f32 	%f180, %f120, %f121, %f119;
	add.s32 	%r59, %r59, 2;
	add.s32 	%r58, %r58, 32;
	add.s32 	%r57, %r57, %r13;
	add.s32 	%r56, %r56, %r13;
	add.s32 	%r55, %r55, 32;
	add.s32 	%r54, %r54, 32;
	setp.ne.s32 	%p15, %r59, 0;
	@%p15 bra 	$L__BB0_3;
	and.b32  	%r60, %r5, 2147483616;
$L__BB0_13:
	and.b32  	%r49, %r5, 16;
	setp.eq.s32 	%p16, %r49, 0;
	@%p16 bra 	$L__BB0_19;
	setp.ge.s32 	%p17, %r2, %r33;
	add.s32 	%r50, %r60, %r3;
	add.s32 	%r31, %r60, %r1;
	setp.ge.s32 	%p18, %r50, %r34;
	mov.f32 	%f178, 0f00000000;
	or.pred  	%p19, %p17, %p18;
	@%p19 bra 	$L__BB0_16;
	add.s32 	%r51, %r50, %r8;
	mul.wide.s32 	%rd12, %r51, 4;
	add.s64 	%rd13, %rd2, %rd12;
	ld.global.f32 	%f178, [%rd13];
$L__BB0_16:
	setp.ge.s32 	%p20, %r4, %r32;
	st.shared.f32 	[%r7], %f178;
	setp.ge.s32 	%p21, %r31, %r34;
	mov.f32 	%f179, 0f00000000;
	or.pred  	%p22, %p20, %p21;
	@%p22 bra 	$L__BB0_18;
	mad.lo.s32 	%r52, %r31, %r32, %r4;
	mul.wide.s32 	%rd14, %r52, 4;
	add.s64 	%rd15, %rd1, %rd14;
	ld.global.f32 	%f179, [%rd15];
$L__BB0_18:
	st.shared.f32 	[%r9], %f179;
	bar.sync 	0;
	ld.shared.f32 	%f124, [%r6];
	ld.shared.f32 	%f125, [%r10];
	fma.rn.f32 	%f126, %f124, %f125, %f180;
	ld.shared.f32 	%f127, [%r6+4];
	ld.shared.f32 	%f128, [%r10+64];
	fma.rn.f32 	%f129, %f127, %f128, %f126;
	ld.shared.f32 	%f130, [%r6+8];
	ld.shared.f32 	%f131, [%r10+128];
	fma.rn.f32 	%f132, %f130, %f131, %f129;
	ld.shared.f32 	%f133, [%r6+12];
	ld.shared.f32 	%f134, [%r10+192];
	fma.rn.f32 	%f135, %f133, %f134, %f132;
	ld.shared.f32 	%f136, [%r6+16];
	ld.shared.f32 	%f137, [%r10+256];
	fma.rn.f32 	%f138, %f136, %f137, %f135;
	ld.shared.f32 	%f139, [%r6+20];
	ld.shared.f32 	%f140, [%r10+320];
	fma.rn.f32 	%f141, %f139, %f140, %f138;
	ld.shared.f32 	%f142, [%r6+24];
	ld.shared.f32 	%f143, [%r10+384];
	fma.rn.f32 	%f144, %f142, %f143, %f141;
	ld.shared.f32 	%f145, [%r6+28];
	ld.shared.f32 	%f146, [%r10+448];
	fma.rn.f32 	%f147, %f145, %f146, %f144;
	ld.shared.f32 	%f148, [%r6+32];
	ld.shared.f32 	%f149, [%r10+512];
	fma.rn.f32 	%f150, %f148, %f149, %f147;
	ld.shared.f32 	%f151, [%r6+36];
	ld.shared.f32 	%f152, [%r10+576];
	fma.rn.f32 	%f153, %f151, %f152, %f150;
	ld.shared.f32 	%f154, [%r6+40];
	ld.shared.f32 	%f155, [%r10+640];
	fma.rn.f32 	%f156, %f154, %f155, %f153;
	ld.shared.f32 	%f157, [%r6+44];
	ld.shared.f32 	%f158, [%r10+704];
	fma.rn.f32 	%f159, %f157, %f158, %f156;
	ld.shared.f32 	%f160, [%r6+48];
	ld.shared.f32 	%f161, [%r10+768];
	fma.rn.f32 	%f162, %f160, %f161, %f159;
	ld.shared.f32 	%f163, [%r6+52];
	ld.shared.f32 	%f164, [%r10+832];
	fma.rn.f32 	%f165, %f163, %f164, %f162;
	ld.shared.f32 	%f166, [%r6+56];
	ld.shared.f32 	%f167, [%r10+896];
	fma.rn.f32 	%f168, %f166, %f167, %f165;
	ld.shared.f32 	%f169, [%r6+60];
	ld.shared.f32 	%f170, [%r10+960];
	fma.rn.f32 	%f180, %f169, %f170, %f168;
$L__BB0_19:
	setp.ge.s32 	%p23, %r2, %r33;
	setp.ge.s32 	%p24, %r4, %r32;
	or.pred  	%p25, %p24, %p23;
	@%p25 bra 	$L__BB0_21;
	ld.param.u64 	%rd19, [_Z16multiplyMatricesPfS_S_iii_param_2];
	mad.lo.s32 	%r53, %r32, %r2, %r4;
	cvta.to.global.u64 	%rd16, %rd19;
	mul.wide.s32 	%rd17, %r53, 4;
	add.s64 	%rd18, %rd16, %rd17;
	st.global.f32 	[%rd18], %f180;
$L__BB0_21:
	ret;

}


// ===== COMPILED SASS (sm_100) =====

	.target	sm_100

	.elftype	@"ET_EXEC"


//--------------------- .note.nv.tkinfo           --------------------------
	.section	.note.nv.tkinfo,"",@"SHT_NOTE"
	.sectionflags	@"SHF_NOTE_NV_TKINFO"
	.tkinfo
        /*0018*/ 	.word	0x00000002
        /*0030*/ 	.string	""
        /*0030*/ 	.string	"ptxas"
        /*0030*/ 	.string	"Cuda compilation tools, release 13.0, V13.0.88"
        /*0030*/ 	.string	"Build cuda_13.0.r13.0/compiler.36424714_0"
        /*0030*/ 	.string	"-arch sm_100 -m 64 "



//--------------------- .note.nv.cuinfo           --------------------------
	.section	.note.nv.cuinfo,"",@"SHT_NOTE"
	.sectionflags	@"SHF_NOTE_NV_CUINFO"
        /*0018*/ 	.short	0x0002
        /*001a*/ 	.short	0x0064
        /*001c*/ 	.short	0x0082
	.zero		2


//--------------------- .nv.info                  --------------------------
	.section	.nv.info,"",@"SHT_CUDA_INFO"
	.align	4


	//----- nvinfo : EIATTR_REGCOUNT
	.align		4
        /*0000*/ 	.byte	0x04, 0x2f
        /*0002*/ 	.short	(.L_1 - .L_0)
	.align		4
.L_0:
        /*0004*/ 	.word	index@(_Z16multiplyMatricesPfS_S_iii)
        /*0008*/ 	.word	0x00000020


	//----- nvinfo : EIATTR_FRAME_SIZE
	.align		4
.L_1:
        /*000c*/ 	.byte	0x04, 0x11
        /*000e*/ 	.short	(.L_3 - .L_2)
	.align		4
.L_2:
        /*0010*/ 	.word	index@(_Z16multiplyMatricesPfS_S_iii)
        /*0014*/ 	.word	0x00000000


	//----- nvinfo : EIATTR_MIN_STACK_SIZE
	.align		4
.L_3:
        /*0018*/ 	.byte	0x04, 0x12
        /*001a*/ 	.short	(.L_5 - .L_4)
	.align		4
.L_4:
        /*001c*/ 	.word	index@(_Z16multiplyMatricesPfS_S_iii)
        /*0020*/ 	.word	0x00000000
.L_5:


//--------------------- .nv.compat                --------------------------
	.section	.nv.compat,"",@"SHT_CUDA_COMPAT_INFO"
	.align	4
        /*0000*/ 	.byte	0x02, 0x09, 0x00, 0x00, 0x02, 0x02, 0x01, 0x00, 0x02, 0x05, 0x05, 0x00, 0x03, 0x07, 0x01, 0x01
        /*0010*/ 	.byte	0x02, 0x03, 0x00, 0x00, 0x02, 0x06, 0x01, 0x00, 0x04, 0x0b, 0x08, 0x00, 0x09, 0x00, 0x00, 0x00
        /*0020*/ 	.byte	0x00, 0x00, 0x00, 0x00


//--------------------- .nv.info._Z16multiplyMatricesPfS_S_iii --------------------------
	.section	.nv.info._Z16multiplyMatricesPfS_S_iii,"",@"SHT_CUDA_INFO"
	.sectionflags	@""
	.align	4


	//----- nvinfo : EIATTR_CUDA_API_VERSION
	.align		4
        /*0000*/ 	.byte	0x04, 0x37
        /*0002*/ 	.short	(.L_7 - .L_6)
.L_6:
        /*0004*/ 	.word	0x00000082


	//----- nvinfo : EIATTR_KPARAM_INFO
	.align		4
.L_7:
        /*0008*/ 	.byte	0x04, 0x17
        /*000a*/ 	.short	(.L_9 - .L_8)
.L_8:
        /*000c*/ 	.word	0x00000000
        /*0010*/ 	.short	0x0005
        /*0012*/ 	.short	0x0020
        /*0014*/ 	.byte	0x00, 0xf0, 0x11, 0x00


	//----- nvinfo : EIATTR_KPARAM_INFO
	.align		4
.L_9:
        /*0018*/ 	.byte	0x04, 0x17
        /*001a*/ 	.short	(.L_11 - .L_10)
.L_10:
        /*001c*/ 	.word	0x00000000
        /*0020*/ 	.short	0x0004
        /*0022*/ 	.short	0x001c
        /*0024*/ 	.byte	0x00, 0xf0, 0x11, 0x00


	//----- nvinfo : EIATTR_KPARAM_INFO
	.align		4
.L_11:
        /*0028*/ 	.byte	0x04, 0x17
        /*002a*/ 	.short	(.L_13 - .L_12)
.L_12:
        /*002c*/ 	.word	0x00000000
        /*0030*/ 	.short	0x0003
        /*0032*/ 	.short	0x0018
        /*0034*/ 	.byte	0x00, 0xf0, 0x11, 0x00


	//----- nvinfo : EIATTR_KPARAM_INFO
	.align		4
.L_13:
        /*0038*/ 	.byte	0x04, 0x17
        /*003a*/ 	.short	(.L_15 - .L_14)
.L_14:
        /*003c*/ 	.word	0x00000000
        /*0040*/ 	.short	0x0002
        /*0042*/ 	.short	0x0010
        /*0044*/ 	.byte	0x00, 0xf5, 0x21, 0x00


	//----- nvinfo : EIATTR_KPARAM_INFO
	.align		4
.L_15:
        /*0048*/ 	.byte	0x04, 0x17
        /*004a*/ 	.short	(.L_17 - .L_16)
.L_16:
        /*004c*/ 	.word	0x00000000
        /*0050*/ 	.short	0x0001
        /*0052*/ 	.short	0x0008
        /*0054*/ 	.byte	0x00, 0xf5, 0x21, 0x00


	//----- nvinfo : EIATTR_KPARAM_INFO
	.align		4
.L_17:
        /*0058*/ 	.byte	0x04, 0x17
        /*005a*/ 	.short	(.L_19 - .L_18)
.L_18:
        /*005c*/ 	.word	0x00000000
        /*0060*/ 	.short	0x0000
        /*0062*/ 	.short	0x0000
        /*0064*/ 	.byte	0x00, 0xf5, 0x21, 0x00


	//----- nvinfo : EIATTR_SPARSE_MMA_MASK
	.align		4
.L_19:
        /*0068*/ 	.byte	0x03, 0x50
        /*006a*/ 	.short	0x0000


	//----- nvinfo : EIATTR_MAXREG_COUNT
	.align		4
        /*006c*/ 	.byte	0x03, 0x1b
        /*006e*/ 	.short	0x00ff


	//----- nvinfo : EIATTR_NUM_BARRIERS
	.align		4
        /*0070*/ 	.byte	0x02, 0x4c
        /*0072*/ 	.byte	0x01
	.zero		1


	//----- nvinfo : EIATTR_MERCURY_ISA_VERSION
	.align		4
        /*0074*/ 	.byte	0x03, 0x5f
        /*0076*/ 	.short	0x0101


	//----- nvinfo : EIATTR_VRC_CTA_INIT_COUNT
	.align		4
        /*0078*/ 	.byte	0x02, 0x4a
	.zero		1
	.zero		1


	//----- nvinfo : EIATTR_EXIT_INSTR_OFFSETS
	.align		4
        /*007c*/ 	.byte	0x04, 0x1c
        /*007e*/ 	.short	(.L_21 - .L_20)


	//   ....[0]....
.L_20:
        /*0080*/ 	.word	0x00000d50


	//   ....[1]....
        /*0084*/ 	.word	0x00000da0


	//----- nvinfo : EIATTR_CBANK_PARAM_SIZE
	.align		4
.L_21:
        /*0088*/ 	.byte	0x03, 0x19
        /*008a*/ 	.short	0x0024


	//----- nvinfo : EIATTR_PARAM_CBANK
	.align		4
        /*008c*/ 	.byte	0x04, 0x0a
        /*008e*/ 	.short	(.L_23 - .L_22)
	.align		4
.L_22:
        /*0090*/ 	.word	index@(.nv.constant0._Z16multiplyMatricesPfS_S_iii)
        /*0094*/ 	.short	0x0380
        /*0096*/ 	.short	0x0024


	//----- nvinfo : EIATTR_SW_WAR
	.align		4
.L_23:
        /*0098*/ 	.byte	0x04, 0x36
        /*009a*/ 	.short	(.L_25 - .L_24)
.L_24:
        /*009c*/ 	.word	0x00000008
.L_25:


//--------------------- .nv.callgraph             --------------------------
	.section	.nv.callgraph,"",@"SHT_CUDA_CALLGRAPH"
	.align	4
	.sectionentsize	8
	.align		4
        /*0000*/ 	.word	0x00000000
	.align		4
        /*0004*/ 	.word	0xffffffff
	.align		4
        /*0008*/ 	.word	0x00000000
	.align		4
        /*000c*/ 	.word	0xfffffffe
	.align		4
        /*0010*/ 	.word	0x00000000
	.align		4
        /*0014*/ 	.word	0xfffffffd
	.align		4
        /*0018*/ 	.word	0x00000000
	.align		4
        /*001c*/ 	.word	0xfffffffc


//--------------------- .text._Z16multiplyMatricesPfS_S_iii --------------------------
	.section	.text._Z16multiplyMatricesPfS_S_iii,"ax",@progbits
	.align	128
        .global         _Z16multiplyMatricesPfS_S_iii
        .type           _Z16multiplyMatricesPfS_S_iii,@function
        .size           _Z16multiplyMatricesPfS_S_iii,(.L_x_4 - _Z16multiplyMatricesPfS_S_iii)
        .other          _Z16multiplyMatricesPfS_S_iii,@"STO_CUDA_ENTRY STV_DEFAULT"
_Z16multiplyMatricesPfS_S_iii:
.text._Z16multiplyMatricesPfS_S_iii:
[----:B------:R-:W-:Y:S01]  /*0000*/  LDC R1, c[0x0][0x37c] ;  /* 0x0000df00ff017b82 */ /* 0x000fe20000000800 */
[----:B------:R-:W0:Y:S01]  /*0010*/  S2R R14, SR_TID.Y ;  /* 0x00000000000e7919 */ /* 0x000e220000002200 */
[----:B------:R-:W1:Y:S06]  /*0020*/  LDCU UR7, c[0x0][0x3a0] ;  /* 0x00007400ff0777ac */ /* 0x000e6c0008000800 */
[----:B------:R-:W0:Y:S01]  /*0030*/  S2UR UR4, SR_CTAID.Y ;  /* 0x00000000000479c3 */ /* 0x000e220000002600 */
[----:B------:R-:W-:Y:S01]  /*0040*/  HFMA2 R27, -RZ, RZ, 0, 0 ;  /* 0x00000000ff1b7431 */ /* 0x000fe200000001ff */
[----:B------:R-:W2:Y:S01]  /*0050*/  S2R R13, SR_TID.X ;  /* 0x00000000000d7919 */ /* 0x000ea20000002100 */
[----:B------:R-:W3:Y:S05]  /*0060*/  LDCU.64 UR8, c[0x0][0x358] ;  /* 0x00006b00ff0877ac */ /* 0x000eea0008000a00 */
[----:B------:R-:W0:Y:S08]  /*0070*/  LDC R3, c[0x0][0x364] ;  /* 0x0000d900ff037b82 */ /* 0x000e300000000800 */
[----:B------:R-:W2:Y:S01]  /*0080*/  S2UR UR5, SR_CTAID.X ;  /* 0x00000000000579c3 */ /* 0x000ea20000002500 */
[----:B-1----:R-:W-:-:S07]  /*0090*/  UISETP.GE.AND UP0, UPT, UR7, 0x1, UPT ;  /* 0x000000010700788c */ /* 0x002fce000bf06270 */
[----:B------:R-:W2:Y:S01]  /*00a0*/  LDC R2, c[0x0][0x360] ;  /* 0x0000d800ff027b82 */ /* 0x000ea20000000800 */
[----:B0-----:R-:W-:Y:S02]  /*00b0*/  IMAD R0, R3, UR4, R14 ;  /* 0x0000000403007c24 */ /* 0x001fe4000f8e020e */
[----:B--2---:R-:W-:Y:S01]  /*00c0*/  IMAD R3, R2, UR5, R13 ;  /* 0x0000000502037c24 */ /* 0x004fe2000f8e020d */
[----:B---3--:R-:W-:Y:S06]  /*00d0*/  BRA.U !UP0, `(.L_x_0) ;  /* 0x0000000d08107547 */ /* 0x008fec000b800000 */
[----:B------:R-:W0:Y:S01]  /*00e0*/  S2UR UR6, SR_CgaCtaId ;  /* 0x00000000000679c3 */ /* 0x000e220000008800 */
[----:B------:R-:W-:Y:S01]  /*00f0*/  UMOV UR4, 0x400 ;  /* 0x0000040000047882 */ /* 0x000fe20000000000 */
[----:B------:R-:W-:Y:S01]  /*0100*/  UISETP.GE.U32.AND UP0, UPT, UR7, 0x11, UPT ;  /* 0x000000110700788c */ /* 0x000fe2000bf06070 */
[----:B------:R-:W-:Y:S01]  /*0110*/  MOV R27, RZ ;  /* 0x000000ff001b7202 */ /* 0x000fe20000000f00 */
[----:B------:R-:W-:Y:S02]  /*0120*/  UIADD3 UR5, UPT, UPT, UR4, 0x400, URZ ;  /* 0x0000040004057890 */ /* 0x000fe4000fffe0ff */
[----:B0-----:R-:W-:Y:S02]  /*0130*/  ULEA UR4, UR6, UR4, 0x18 ;  /* 0x0000000406047291 */ /* 0x001fe4000f8ec0ff */
[----:B------:R-:W-:Y:S02]  /*0140*/  ULEA UR5, UR6, UR5, 0x18 ;  /* 0x0000000506057291 */ /* 0x000fe4000f8ec0ff */
[----:B------:R-:W-:-:S02]  /*0150*/  UIADD3 UR6, UPT, UPT, UR7, 0xf, URZ ;  /* 0x0000000f07067890 */ /* 0x000fc4000fffe0ff */
[C---:B------:R-:W-:Y:S01]  /*0160*/  LEA R2, R14.reuse, UR4, 0x6 ;  /* 0x000000040e027c11 */ /* 0x040fe2000f8e30ff */
[----:B------:R-:W-:Y:S01]  /*0170*/  UMOV UR4, URZ ;  /* 0x000000ff00047c82 */ /* 0x000fe20008000000 */
[C---:B------:R-:W-:Y:S02]  /*0180*/  LEA R16, R13.reuse, UR5, 0x2 ;  /* 0x000000050d107c11 */ /* 0x040fe4000f8e10ff */
[----:B------:R-:W-:Y:S02]  /*0190*/  LEA R22, R13, R2, 0x2 ;  /* 0x000000020d167211 */ /* 0x000fe400078e10ff */
[----:B------:R-:W-:Y:S01]  /*01a0*/  LEA R20, R14, R16, 0x6 ;  /* 0x000000100e147211 */ /* 0x000fe200078e30ff */
[----:B------:R-:W-:Y:S06]  /*01b0*/  BRA.U !UP0, `(.L_x_1) ;  /* 0x0000000508ec7547 */ /* 0x000fec000b800000 */
[----:B------:R-:W0:Y:S01]  /*01c0*/  LDC R12, c[0x0][0x398] ;  /* 0x0000e600ff0c7b82 */ /* 0x000e220000000800 */
[----:B------:R-:W1:Y:S01]  /*01d0*/  LDCU.64 UR10, c[0x0][0x398] ;  /* 0x00007300ff0a77ac */ /* 0x000e620008000a00 */
[----:B------:R-:W-:Y:S01]  /*01e0*/  IADD3 R4, PT, PT, R14, 0x10, RZ ;  /* 0x000000100e047810 */ /* 0x000fe20007ffe0ff */
[----:B------:R-:W-:Y:S01]  /*01f0*/  IMAD R18, R0, UR7, R13 ;  /* 0x0000000700127c24 */ /* 0x000fe2000f8e020d */
[----:B------:R-:W-:Y:S01]  /*0200*/  MOV R27, RZ ;  /* 0x000000ff001b7202 */ /* 0x000fe20000000f00 */
[----:B------:R-:W-:Y:S01]  /*0210*/  USHF.R.U32.HI UR4, URZ, 0x4, UR6 ;  /* 0x00000004ff047899 */ /* 0x000fe20008011606 */
[----:B------:R-:W-:Y:S01]  /*0220*/  MOV R17, R13 ;  /* 0x0000000d00117202 */ /* 0x000fe20000000f00 */
[----:B------:R-:W2:Y:S01]  /*0230*/  LDCU UR5, c[0x0][0x3a0] ;  /* 0x00007400ff0577ac */ /* 0x000ea20008000800 */
[----:B------:R-:W3:Y:S01]  /*0240*/  LDC.64 R24, c[0x0][0x380] ;  /* 0x0000e000ff187b82 */ /* 0x000ee20000000a00 */
[----:B------:R-:W-:Y:S01]  /*0250*/  MOV R15, R14 ;  /* 0x0000000e000f7202 */ /* 0x000fe20000000f00 */
[----:B------:R-:W-:-:S04]  /*0260*/  ULOP3.LUT UR4, UR4, 0x7fffffe, URZ, 0xc0, !UPT ;  /* 0x07fffffe04047892 */ /* 0x000fc8000f8ec0ff */
[----:B------:R-:W-:Y:S01]  /*0270*/  UIADD3 UR4, UPT, UPT, -UR4, URZ, URZ ;  /* 0x000000ff04047290 */ /* 0x000fe2000fffe1ff */
[----:B-1----:R-:W-:Y:S01]  /*0280*/  ISETP.GE.AND P1, PT, R0, UR11, PT ;  /* 0x0000000b00007c0c */ /* 0x002fe2000bf26270 */
[--C-:B------:R-:W-:Y:S02]  /*0290*/  IMAD R21, R4, UR10, R3.reuse ;  /* 0x0000000a04157c24 */ /* 0x100fe4000f8e0203 */
[----:B------:R-:W-:-:S10]  /*02a0*/  IMAD R19, R14, UR10, R3 ;  /* 0x0000000a0e137c24 */ /* 0x000fd4000f8e0203 */
.L_x_2:
[----:B0-----:R-:W-:Y:S01]  /*02b0*/  ISETP.GE.AND P0, PT, R3, R12, PT ;  /* 0x0000000c0300720c */ /* 0x001fe20003f06270 */
[----:B--2---:R-:W-:Y:S01]  /*02c0*/  UMOV UR7, UR5 ;  /* 0x0000000500077c82 */ /* 0x004fe20008000000 */
[----:B------:R-:W-:Y:S01]  /*02d0*/  HFMA2 R29, -RZ, RZ, 0, 0 ;  /* 0x00000000ff1d7431 */ /* 0x000fe200000001ff */
[----:B------:R-:W-:Y:S01]  /*02e0*/  ISETP.GE.OR P2, PT, R17, UR7, P1 ;  /* 0x0000000711007c0c */ /* 0x000fe20008f46670 */
[----:B---3--:R-:W-:Y:S01]  /*02f0*/  IMAD.WIDE R8, R18, 0x4, R24 ;  /* 0x0000000412087825 */ /* 0x008fe200078e0218 */
[----:B------:R-:W-:Y:S02]  /*0300*/  ISETP.GE.OR P3, PT, R15, UR7, P0 ;  /* 0x000000070f007c0c */ /* 0x000fe40008766670 */
[----:B------:R-:W-:-:S09]  /*0310*/  MOV R26, RZ ;  /* 0x000000ff001a7202 */ /* 0x000fd20000000f00 */
[----:B------:R-:W2:Y:S02]  /*0320*/  @!P2 LDG.E R29, desc[UR8][R8.64] ;  /* 0x00000008081da981 */ /* 0x000ea4000c1e1900 */
[----:B------:R-:W0:Y:S02]  /*0330*/  @!P3 LDC.64 R4, c[0x0][0x388] ;  /* 0x0000e200ff04bb82 */ /* 0x000e240000000a00 */
[----:B0-----:R-:W-:-:S05]  /*0340*/  @!P3 IMAD.WIDE R10, R19, 0x4, R4 ;  /* 0x00000004130ab825 */ /* 0x001fca00078e0204 */
[----:B------:R-:W3:Y:S01]  /*0350*/  @!P3 LDG.E R26, desc[UR8][R10.64] ;  /* 0x000000080a1ab981 */ /* 0x000ee2000c1e1900 */
[----:B------:R-:W-:Y:S01]  /*0360*/  IADD3 R4, PT, PT, R17, 0x10, RZ ;  /* 0x0000001011047810 */ /* 0x000fe20007ffe0ff */
[----:B------:R-:W-:-:S03]  /*0370*/  HFMA2 R23, -RZ, RZ, 0, 0 ;  /* 0x00000000ff177431 */ /* 0x000fc600000001ff */
[----:B------:R-:W-:Y:S01]  /*0380*/  ISETP.GE.OR P2, PT, R4, UR7, P1 ;  /* 0x0000000704007c0c */ /* 0x000fe20008f46670 */
[----:B--2---:R-:W-:Y:S04]  /*0390*/  STS [R22], R29 ;  /* 0x0000001d16007388 */ /* 0x004fe80000000800 */
[----:B---3--:R-:W-:Y:S01]  /*03a0*/  STS [R20], R26 ;  /* 0x0000001a14007388 */ /* 0x008fe20000000800 */
[----:B------:R-:W-:Y:S06]  /*03b0*/  BAR.SYNC.DEFER_BLOCKING 0x0 ;  /* 0x0000000000007b1d */ /* 0x000fec0000010000 */
[----:B------:R-:W-:Y:S04]  /*03c0*/  LDS R28, [R16] ;  /* 0x00000000101c7984 */ /* 0x000fe80000000800 */
[----:B------:R-:W0:Y:S04]  /*03d0*/  LDS.128 R4, [R2] ;  /* 0x0000000002047984 */ /* 0x000e280000000c00 */
[----:B------:R1:W2:Y:S04]  /*03e0*/  @!P2 LDG.E R23, desc[UR8][R8.64+0x40] ;  /* 0x000040080817a981 */ /* 0x0002a8000c1e1900 */
[----:B------:R-:W-:Y:S04]  /*03f0*/  LDS R10, [R16+0x80] ;  /* 0x00008000100a7984 */ /* 0x000fe80000000800 */
[----:B------:R-:W-:Y:S04]  /*0400*/  LDS R11, [R16+0xc0] ;  /* 0x0000c000100b7984 */ /* 0x000fe80000000800 */
[----:B-1----:R-:W1:Y:S04]  /*0410*/  LDS R9, [R16+0x40] ;  /* 0x0000400010097984 */ /* 0x002e680000000800 */
[----:B------:R-:W-:Y:S04]  /*0420*/  LDS R8, [R16+0x180] ;  /* 0x0001800010087984 */ /* 0x000fe80000000800 */
[----:B------:R-:W-:Y:S01]  /*0430*/  LDS R29, [R16+0x340] ;  /* 0x00034000101d7984 */ /* 0x000fe20000000800 */
[----:B0-----:R-:W-:-:S03]  /*0440*/  FFMA R4, R4, R28, R27 ;  /* 0x0000001c04047223 */ /* 0x001fc6000000001b */
[----:B------:R-:W-:Y:S01]  /*0450*/  LDS R27, [R16+0x140] ;  /* 0x00014000101b7984 */ /* 0x000fe20000000800 */
[----:B-1----:R-:W-:-:S03]  /*0460*/  FFMA R5, R9, R5, R4 ;  /* 0x0000000509057223 */ /* 0x002fc60000000004 */
[----:B------:R-:W-:Y:S01]  /*0470*/  LDS R9, [R16+0x1c0] ;  /* 0x0001c00010097984 */ /* 0x000fe20000000800 */
[----:B------:R-:W-:-:S03]  /*0480*/  FFMA R6, R10, R6, R5 ;  /* 0x000000060a067223 */ /* 0x000fc60000000005 */
[----:B------:R-:W-:Y:S01]  /*0490*/  LDS R10, [R16+0x100] ;  /* 0x00010000100a7984 */ /* 0x000fe20000000800 */
[----:B------:R-:W-:-:S03]  /*04a0*/  FFMA R11, R11, R7, R6 ;  /* 0x000000070b0b7223 */ /* 0x000fc60000000006 */
[----:B------:R-:W0:Y:S02]  /*04b0*/  LDS.128 R4, [R2+0x10] ;  /* 0x0000100002047984 */ /* 0x000e240000000c00 */
[----:B0-----:R-:W-:Y:S02]  /*04c0*/  FFMA R4, R4, R10, R11 ;  /* 0x0000000a04047223 */ /* 0x001fe4000000000b */
[----:B------:R-:W-:Y:S02]  /*04d0*/  LDS R11, [R16+0x240] ;  /* 0x00024000100b7984 */ /* 0x000fe40000000800 */
[----:B------:R-:W-:Y:S02]  /*04e0*/  FFMA R5, R27, R5, R4 ;  /* 0x000000051b057223 */ /* 0x000fe40000000004 */
[----:B------:R-:W-:Y:S02]  /*04f0*/  LDS R10, [R16+0x300] ;  /* 0x00030000100a7984 */ /* 0x000fe40000000800 */
[----:B------:R-:W-:-:S02]  /*0500*/  FFMA R6, R8, R6, R5 ;  /* 0x0000000608067223 */ /* 0x000fc40000000005 */
[----:B------:R-:W-:Y:S02]  /*0510*/  LDS R8, [R16+0x200] ;  /* 0x0002000010087984 */ /* 0x000fe40000000800 */
[----:B------:R-:W-:Y:S02]  /*0520*/  FFMA R9, R9, R7, R6 ;  /* 0x0000000709097223 */ /* 0x000fe40000000006 */
[----:B------:R-:W0:Y:S02]  /*0530*/  LDS.128 R4, [R2+0x20] ;  /* 0x0000200002047984 */ /* 0x000e240000000c00 */
[----:B0-----:R-:W-:Y:S02]  /*0540*/  FFMA R4, R4, R8, R9 ;  /* 0x0000000804047223 */ /* 0x001fe40000000009 */
[----:B------:R-:W0:Y:S04]  /*0550*/  LDS R8, [R16+0x280] ;  /* 0x0002800010087984 */ /* 0x000e280000000800 */
[----:B------:R-:W1:Y:S01]  /*0560*/  LDS R9, [R16+0x2c0] ;  /* 0x0002c00010097984 */ /* 0x000e620000000800 */
[----:B------:R-:W-:-:S04]  /*0570*/  FFMA R5, R11, R5, R4 ;  /* 0x000000050b057223 */ /* 0x000fc80000000004 */
[----:B0-----:R-:W-:Y:S01]  /*0580*/  FFMA R6, R8, R6, R5 ;  /* 0x0000000608067223 */ /* 0x001fe20000000005 */
[----:B------:R-:W-:-:S04]  /*0590*/  IADD3 R8, PT, PT, R15, 0x10, RZ ;  /* 0x000000100f087810 */ /* 0x000fc80007ffe0ff */
[----:B------:R-:W-:Y:S01]  /*05a0*/  ISETP.GE.OR P0, PT, R8, UR7, P0 ;  /* 0x0000000708007c0c */ /* 0x000fe20008706670 */
[----:B-1----:R-:W-:Y:S02]  /*05b0*/  FFMA R11, R9, R7, R6 ;  /* 0x00000007090b7223 */ /* 0x002fe40000000006 */
[----:B------:R-:W0:Y:S10]  /*05c0*/  LDS.128 R4, [R2+0x30] ;  /* 0x0000300002047984 */ /* 0x000e340000000c00 */
[----:B------:R-:W1:Y:S02]  /*05d0*/  @!P0 LDC.64 R8, c[0x0][0x388] ;  /* 0x0000e200ff088b82 */ /* 0x000e640000000a00 */
[----:B-1----:R-:W-:Y:S01]  /*05e0*/  @!P0 IMAD.WIDE R26, R21, 0x4, R8 ;  /* 0x00000004151a8825 */ /* 0x002fe200078e0208 */
[----:B------:R-:W-:-:S06]  /*05f0*/  MOV R9, RZ ;  /* 0x000000ff00097202 */ /* 0x000fcc0000000f00 */
[----:B------:R-:W3:Y:S01]  /*0600*/  @!P0 LDG.E R9, desc[UR8][R26.64] ;  /* 0x000000081a098981 */ /* 0x000ee2000c1e1900 */
[----:B0-----:R-:W-:-:S03]  /*0610*/  FFMA R10, R4, R10, R11 ;  /* 0x0000000a040a7223 */ /* 0x001fc6000000000b */
[----:B------:R-:W0:Y:S04]  /*0620*/  LDS R11, [R16+0x380] ;  /* 0x00038000100b7984 */ /* 0x000e280000000800 */
[----:B------:R-:W1:Y:S01]  /*0630*/  LDS R4, [R16+0x3c0] ;  /* 0x0003c00010047984 */ /* 0x000e620000000800 */
[----:B------:R-:W-:-:S03]  /*0640*/  FFMA R10, R29, R5, R10 ;  /* 0x000000051d0a7223 */ /* 0x000fc6000000000a */
[----:B--2---:R-:W-:Y:S01]  /*0650*/  STS [R22], R23 ;  /* 0x0000001716007388 */ /* 0x004fe20000000800 */
[----:B0-----:R-:W-:-:S04]  /*0660*/  FFMA R29, R11, R6, R10 ;  /* 0x000000060b1d7223 */ /* 0x001fc8000000000a */
[----:B-1----:R-:W-:Y:S01]  /*0670*/  FFMA R7, R4, R7, R29 ;  /* 0x0000000704077223 */ /* 0x002fe2000000001d */
[----:B------:R-:W-:-:S04]  /*0680*/  UIADD3 UR4, UPT, UPT, UR4, 0x2, URZ ;  /* 0x0000000204047890 */ /* 0x000fc8000fffe0ff */
[----:B------:R-:W-:Y:S01]  /*0690*/  UISETP.NE.AND UP0, UPT, UR4, URZ, UPT ;  /* 0x000000ff0400728c */ /* 0x000fe2000bf05270 */
[----:B------:R-:W-:Y:S02]  /*06a0*/  IADD3 R18, PT, PT, R18, 0x20, RZ ;  /* 0x0000002012127810 */ /* 0x000fe40007ffe0ff */
[----:B------:R-:W-:Y:S02]  /*06b0*/  IADD3 R15, PT, PT, R15, 0x20, RZ ;  /* 0x000000200f0f7810 */ /* 0x000fe40007ffe0ff */
[----:B------:R-:W-:Y:S02]  /*06c0*/  IADD3 R17, PT, PT, R17, 0x20, RZ ;  /* 0x0000002011117810 */ /* 0x000fe40007ffe0ff */
[C---:B------:R-:W-:Y:S02]  /*06d0*/  LEA R19, R12.reuse, R19, 0x5 ;  /* 0x000000130c137211 */ /* 0x040fe400078e28ff */
[----:B------:R-:W-:Y:S01]  /*06e0*/  LEA R21, R12, R21, 0x5 ;  /* 0x000000150c157211 */ /* 0x000fe200078e28ff */
[----:B---3--:R-:W-:Y:S01]  /*06f0*/  STS [R20], R9 ;  /* 0x0000000914007388 */ /* 0x008fe20000000800 */
[----:B------:R-:W-:Y:S06]  /*0700*/  BAR.SYNC.DEFER_BLOCKING 0x0 ;  /* 0x0000000000007b1d */ /* 0x000fec0000010000 */
[----:B------:R-:W-:Y:S04]  /*0710*/  LDS R5, [R16] ;  /* 0x0000000010057984 */ /* 0x000fe80000000800 */
[----:B------:R-:W0:Y:S04]  /*0720*/  LDS.128 R8, [R2] ;  /* 0x0000000002087984 */ /* 0x000e280000000c00 */
[----:B------:R-:W1:Y:S04]  /*0730*/  LDS R6, [R16+0x40] ;  /* 0x0000400010067984 */ /* 0x000e680000000800 */
[----:B------:R-:W2:Y:S04]  /*0740*/  LDS R23, [R16+0x80] ;  /* 0x0000800010177984 */ /* 0x000ea80000000800 */
[----:B------:R-:W3:Y:S04]  /*0750*/  LDS R28, [R16+0xc0] ;  /* 0x0000c000101c7984 */ /* 0x000ee80000000800 */
[----:B------:R-:W-:Y:S04]  /*0760*/  LDS R29, [R16+0x140] ;  /* 0x00014000101d7984 */ /* 0x000fe80000000800 */
[----:B------:R-:W-:Y:S01]  /*0770*/  LDS R26, [R16+0x1c0] ;  /* 0x0001c000101a7984 */ /* 0x000fe20000000800 */
[----:B0-----:R-:W-:-:S04]  /*0780*/  FFMA R8, R8, R5, R7 ;  /* 0x0000000508087223 */ /* 0x001fc80000000007 */
[----:B-1----:R-:W-:Y:S02]  /*0790*/  FFMA R6, R6, R9, R8 ;  /* 0x0000000906067223 */ /* 0x002fe40000000008 */
[----:B------:R-:W-:Y:S02]  /*07a0*/  LDS R9, [R16+0x100] ;  /* 0x0001000010097984 */ /* 0x000fe40000000800 */
[----:B--2---:R-:W-:Y:S02]  /*07b0*/  FFMA R27, R23, R10, R6 ;  /* 0x0000000a171b7223 */ /* 0x004fe40000000006 */
[----:B------:R-:W0:Y:S04]  /*07c0*/  LDS.128 R4, [R2+0x10] ;  /* 0x0000100002047984 */ /* 0x000e280000000c00 */
[----:B------:R-:W1:Y:S01]  /*07d0*/  LDS R23, [R16+0x180] ;  /* 0x0001800010177984 */ /* 0x000e620000000800 */
[----:B---3--:R-:W-:-:S04]  /*07e0*/  FFMA R11, R28, R11, R27 ;  /* 0x0000000b1c0b7223 */ /* 0x008fc8000000001b */
[----:B0-----:R-:W-:Y:S02]  /*07f0*/  FFMA R4, R4, R9, R11 ;  /* 0x0000000904047223 */ /* 0x001fe4000000000b */
[----:B------:R-:W-:Y:S02]  /*0800*/  LDS.128 R8, [R2+0x20] ;  /* 0x0000200002087984 */ /* 0x000fe40000000c00 */
[----:B------:R-:W-:Y:S02]  /*0810*/  FFMA R4, R29, R5, R4 ;  /* 0x000000051d047223 */ /* 0x000fe40000000004 */
[----:B------:R-:W0:Y:S04]  /*0820*/  LDS R5, [R16+0x200] ;  /* 0x0002000010057984 */ /* 0x000e280000000800 */
[----:B------:R-:W2:Y:S01]  /*0830*/  LDS R29, [R16+0x240] ;  /* 0x00024000101d7984 */ /* 0x000ea20000000800 */
[----:B-1----:R-:W-:-:S03]  /*0840*/  FFMA R27, R23, R6, R4 ;  /* 0x00000006171b7223 */ /* 0x002fc60000000004 */
[----:B------:R-:W1:Y:S01]  /*0850*/  LDS R23, [R16+0x280] ;  /* 0x0002800010177984 */ /* 0x000e620000000800 */
[----:B------:R-:W-:-:S03]  /*0860*/  FFMA R7, R26, R7, R27 ;  /* 0x000000071a077223 */ /* 0x000fc6000000001b */
[----:B------:R-:W3:Y:S04]  /*0870*/  LDS R26, [R16+0x2c0] ;  /* 0x0002c000101a7984 */ /* 0x000ee80000000800 */
[----:B------:R-:W-:Y:S01]  /*0880*/  LDS R27, [R16+0x340] ;  /* 0x00034000101b7984 */ /* 0x000fe20000000800 */
[----:B0-----:R-:W-:-:S03]  /*0890*/  FFMA R8, R8, R5, R7 ;  /* 0x0000000508087223 */ /* 0x001fc60000000007 */
[----:B------:R-:W-:Y:S01]  /*08a0*/  LDS.128 R4, [R2+0x30] ;  /* 0x0000300002047984 */ /* 0x000fe20000000c00 */
[----:B--2---:R-:W-:-:S03]  /*08b0*/  FFMA R8, R29, R9, R8 ;  /* 0x000000091d087223 */ /* 0x004fc60000000008 */
[----:B------:R-:W0:Y:S01]  /*08c0*/  LDS R9, [R16+0x300] ;  /* 0x0003000010097984 */ /* 0x000e220000000800 */
[----:B-1----:R-:W-:-:S03]  /*08d0*/  FFMA R23, R23, R10, R8 ;  /* 0x0000000a17177223 */ /* 0x002fc60000000008 */
[----:B------:R-:W1:Y:S01]  /*08e0*/  LDS R8, [R16+0x380] ;  /* 0x0003800010087984 */ /* 0x000e620000000800 */
[----:B---3--:R-:W-:-:S03]  /*08f0*/  FFMA R11, R26, R11, R23 ;  /* 0x0000000b1a0b7223 */ /* 0x008fc60000000017 */
[----:B------:R-:W2:Y:S01]  /*0900*/  LDS R23, [R16+0x3c0] ;  /* 0x0003c00010177984 */ /* 0x000ea20000000800 */
[----:B0-----:R-:W-:-:S04]  /*0910*/  FFMA R4, R4, R9, R11 ;  /* 0x0000000904047223 */ /* 0x001fc8000000000b */
[----:B------:R-:W-:-:S04]  /*0920*/  FFMA R5, R27, R5, R4 ;  /* 0x000000051b057223 */ /* 0x000fc80000000004 */
[----:B-1----:R-:W-:-:S04]  /*0930*/  FFMA R6, R8, R6, R5 ;  /* 0x0000000608067223 */ /* 0x002fc80000000005 */
[----:B--2---:R-:W-:Y:S01]  /*0940*/  FFMA R27, R23, R7, R6 ;  /* 0x00000007171b7223 */ /* 0x004fe20000000006 */
[----:B------:R-:W-:Y:S06]  /*0950*/  BRA.U UP0, `(.L_x_2) ;  /* 0xfffffff900547547 */ /* 0x000fec000b83ffff */
[----:B------:R-:W-:-:S12]  /*0960*/  ULOP3.LUT UR4, UR6, 0x7fffffe0, URZ, 0xc0, !UPT ;  /* 0x7fffffe006047892 */ /* 0x000fd8000f8ec0ff */
.L_x_1:
[----:B------:R-:W-:-:S09]  /*0970*/  ULOP3.LUT UP0, URZ, UR6, 0x10, URZ, 0xc0, !UPT ;  /* 0x0000001006ff7892 */ /* 0x000fd2000f80c0ff */
[----:B------:R-:W-:Y:S05]  /*0980*/  BRA.U !UP0, `(.L_x_0) ;  /* 0x0000000108e47547 */ /* 0x000fea000b800000 */
[----:B------:R-:W0:Y:S01]  /*0990*/  LDCU UR5, c[0x0][0x39c] ;  /* 0x00007380ff0577ac */ /* 0x000e220008000800 */
[----:B------:R-:W-:Y:S01]  /*09a0*/  IADD3 R7, PT, PT, R13, UR4, RZ ;  /* 0x000000040d077c10 */ /* 0x000fe2000fffe0ff */
[----:B------:R-:W-:Y:S01]  /*09b0*/  HFMA2 R15, -RZ, RZ, 0, 0 ;  /* 0x00000000ff0f7431 */ /* 0x000fe200000001ff */
[----:B------:R-:W-:Y:S01]  /*09c0*/  IADD3 R14, PT, PT, R14, UR4, RZ ;  /* 0x000000040e0e7c10 */ /* 0x000fe2000fffe0ff */
[----:B------:R-:W1:Y:S01]  /*09d0*/  LDCU UR6, c[0x0][0x398] ;  /* 0x00007300ff0677ac */ /* 0x000e620008000800 */
[----:B------:R-:W-:Y:S02]  /*09e0*/  ISETP.GE.AND P0, PT, R7, UR7, PT ;  /* 0x0000000707007c0c */ /* 0x000fe4000bf06270 */
[----:B------:R-:W-:Y:S02]  /*09f0*/  ISETP.GE.AND P1, PT, R14, UR7, PT ;  /* 0x000000070e007c0c */ /* 0x000fe4000bf26270 */
[----:B------:R-:W-:Y:S02]  /*0a00*/  MOV R21, RZ ;  /* 0x000000ff00157202 */ /* 0x000fe40000000f00 */
[----:B0-----:R-:W-:-:S02]  /*0a10*/  ISETP.GE.OR P0, PT, R0, UR5, P0 ;  /* 0x0000000500007c0c */ /* 0x001fc40008706670 */
[----:B-1----:R-:W-:-:S11]  /*0a20*/  ISETP.GE.OR P1, PT, R3, UR6, P1 ;  /* 0x0000000603007c0c */ /* 0x002fd60008f26670 */
[----:B------:R-:W0:Y:S01]  /*0a30*/  @!P0 LDC.64 R8, c[0x0][0x380] ;  /* 0x0000e000ff088b82 */ /* 0x000e220000000a00 */
[----:B------:R-:W-:Y:S02]  /*0a40*/  @!P0 IMAD R7, R0, UR7, R7 ;  /* 0x0000000700078c24 */ /* 0x000fe4000f8e0207 */
[----:B------:R-:W-:-:S05]  /*0a50*/  @!P1 IMAD R13, R14, UR6, R3 ;  /* 0x000000060e0d9c24 */ /* 0x000fca000f8e0203 */
[----:B------:R-:W1:Y:S01]  /*0a60*/  @!P1 LDC.64 R4, c[0x0][0x388] ;  /* 0x0000e200ff049b82 */ /* 0x000e620000000a00 */
[----:B0-----:R-:W-:-:S05]  /*0a70*/  @!P0 IMAD.WIDE R8, R7, 0x4, R8 ;  /* 0x0000000407088825 */ /* 0x001fca00078e0208 */
[----:B------:R-:W2:Y:S01]  /*0a80*/  @!P0 LDG.E R15, desc[UR8][R8.64] ;  /* 0x00000008080f8981 */ /* 0x000ea2000c1e1900 */
[----:B-1----:R-:W-:-:S05]  /*0a90*/  @!P1 IMAD.WIDE R12, R13, 0x4, R4 ;  /* 0x000000040d0c9825 */ /* 0x002fca00078e0204 */
[----:B------:R-:W3:Y:S04]  /*0aa0*/  @!P1 LDG.E R21, desc[UR8][R12.64] ;  /* 0x000000080c159981 */ /* 0x000ee8000c1e1900 */
[----:B--2---:R-:W-:Y:S04]  /*0ab0*/  STS [R22], R15 ;  /* 0x0000000f16007388 */ /* 0x004fe80000000800 */
        /* <DEDUP_REMOVED lines=8> */
[----:B------:R-:W4:Y:S04]  /*0b40*/  LDS.128 R8, [R2+0x10] ;  /* 0x0000100002087984 */ /* 0x000f280000000c00 */
[----:B------:R-:W5:Y:S04]  /*0b50*/  LDS R18, [R16+0x140] ;  /* 0x0001400010127984 */ /* 0x000f680000000800 */
[----:B------:R-:W5:Y:S04]  /*0b60*/  LDS R19, [R16+0x180] ;  /* 0x0001800010137984 */ /* 0x000f680000000800 */
[----:B------:R-:W5:Y:S04]  /*0b70*/  LDS R20, [R16+0x1c0] ;  /* 0x0001c00010147984 */ /* 0x000f680000000800 */
[----:B------:R-:W-:Y:S01]  /*0b80*/  LDS R21, [R16+0x200] ;  /* 0x0002000010157984 */ /* 0x000fe20000000800 */
[----:B0-----:R-:W-:-:S03]  /*0b90*/  FFMA R22, R4, R14, R27 ;  /* 0x0000000e04167223 */ /* 0x001fc6000000001b */
[----:B------:R-:W0:Y:S04]  /*0ba0*/  LDS.128 R12, [R2+0x20] ;  /* 0x00002000020c7984 */ /* 0x000e280000000c00 */
[----:B------:R-:W0:Y:S01]  /*0bb0*/  LDS R4, [R16+0x240] ;  /* 0x0002400010047984 */ /* 0x000e220000000800 */
[----:B-1----:R-:W-:-:S03]  /*0bc0*/  FFMA R22, R25, R5, R22 ;  /* 0x0000000519167223 */ /* 0x002fc60000000016 */
[----:B------:R-:W1:Y:S01]  /*0bd0*/  LDS R5, [R16+0x280] ;  /* 0x0002800010057984 */ /* 0x000e620000000800 */
[----:B--2---:R-:W-:-:S03]  /*0be0*/  FFMA R23, R23, R6, R22 ;  /* 0x0000000617177223 */ /* 0x004fc60000000016 */
[----:B------:R-:W2:Y:S01]  /*0bf0*/  LDS R6, [R16+0x2c0] ;  /* 0x0002c00010067984 */ /* 0x000ea20000000800 */
[----:B---3--:R-:W-:-:S03]  /*0c00*/  FFMA R23, R24, R7, R23 ;  /* 0x0000000718177223 */ /* 0x008fc60000000017 */
[----:B------:R-:W-:Y:S04]  /*0c10*/  LDS R7, [R16+0x300] ;  /* 0x0003000010077984 */ /* 0x000fe80000000800 */
[----:B------:R-:W3:Y:S01]  /*0c20*/  LDS.128 R24, [R2+0x30] ;  /* 0x0000300002187984 */ /* 0x000ee20000000c00 */
[----:B----4-:R-:W-:-:S03]  /*0c30*/  FFMA R23, R8, R17, R23 ;  /* 0x0000001108177223 */ /* 0x010fc60000000017 */
[----:B------:R-:W4:Y:S04]  /*0c40*/  LDS R22, [R16+0x340] ;  /* 0x0003400010167984 */ /* 0x000f280000000800 */
[----:B------:R-:W4:Y:S01]  /*0c50*/  LDS R17, [R16+0x380] ;  /* 0x0003800010117984 */ /* 0x000f220000000800 */
[----:B-----5:R-:W-:-:S03]  /*0c60*/  FFMA R18, R18, R9, R23 ;  /* 0x0000000912127223 */ /* 0x020fc60000000017 */
[----:B------:R-:W5:Y:S01]  /*0c70*/  LDS R8, [R16+0x3c0] ;  /* 0x0003c00010087984 */ /* 0x000f620000000800 */
[----:B------:R-:W-:-:S04]  /*0c80*/  FFMA R19, R19, R10, R18 ;  /* 0x0000000a13137223 */ /* 0x000fc80000000012 */
[----:B------:R-:W-:-:S04]  /*0c90*/  FFMA R11, R20, R11, R19 ;  /* 0x0000000b140b7223 */ /* 0x000fc80000000013 */
[----:B0-----:R-:W-:-:S04]  /*0ca0*/  FFMA R11, R12, R21, R11 ;  /* 0x000000150c0b7223 */ /* 0x001fc8000000000b */
[----:B------:R-:W-:-:S04]  /*0cb0*/  FFMA R4, R4, R13, R11 ;  /* 0x0000000d04047223 */ /* 0x000fc8000000000b */
[----:B-1----:R-:W-:-:S04]  /*0cc0*/  FFMA R5, R5, R14, R4 ;  /* 0x0000000e05057223 */ /* 0x002fc80000000004 */
[----:B--2---:R-:W-:-:S04]  /*0cd0*/  FFMA R5, R6, R15, R5 ;  /* 0x0000000f06057223 */ /* 0x004fc80000000005 */
[----:B---3--:R-:W-:-:S04]  /*0ce0*/  FFMA R5, R24, R7, R5 ;  /* 0x0000000718057223 */ /* 0x008fc80000000005 */
[----:B----4-:R-:W-:-:S04]  /*0cf0*/  FFMA R22, R22, R25, R5 ;  /* 0x0000001916167223 */ /* 0x010fc80000000005 */
[----:B------:R-:W-:-:S04]  /*0d00*/  FFMA R17, R17, R26, R22 ;  /* 0x0000001a11117223 */ /* 0x000fc80000000016 */
[----:B-----5:R-:W-:-:S07]  /*0d10*/  FFMA R27, R8, R27, R17 ;  /* 0x0000001b081b7223 */ /* 0x020fce0000000011 */
.L_x_0:
[----:B------:R-:W0:Y:S02]  /*0d20*/  LDCU.64 UR4, c[0x0][0x398] ;  /* 0x00007300ff0477ac */ /* 0x000e240008000a00 */
[----:B0-----:R-:W-:-:S04]  /*0d30*/  ISETP.GE.AND P0, PT, R0, UR5, PT ;  /* 0x0000000500007c0c */ /* 0x001fc8000bf06270 */
[----:B------:R-:W-:-:S13]  /*0d40*/  ISETP.GE.OR P0, PT, R3, UR4, P0 ;  /* 0x0000000403007c0c */ /* 0x000fda0008706670 */
[----:B------:R-:W-:Y:S05]  /*0d50*/  @P0 EXIT ;  /* 0x000000000000094d */ /* 0x000fea0003800000 */
[----:B------:R-:W0:Y:S01]  /*0d60*/  LDC.64 R4, c[0x0][0x390] ;  /* 0x0000e400ff047b82 */ /* 0x000e220000000a00 */
[----:B------:R-:W-:-:S04]  /*0d70*/  IMAD R3, R0, UR4, R3 ;  /* 0x0000000400037c24 */ /* 0x000fc8000f8e0203 */
[----:B0-----:R-:W-:-:S05]  /*0d80*/  IMAD.WIDE R2, R3, 0x4, R4 ;  /* 0x0000000403027825 */ /* 0x001fca00078e0204 */
[----:B------:R-:W-:Y:S01]  /*0d90*/  STG.E desc[UR8][R2.64], R27 ;  /* 0x0000001b02007986 */ /* 0x000fe2000c101908 */
[----:B------:R-:W-:Y:S05]  /*0da0*/  EXIT ;  /* 0x000000000000794d */ /* 0x000fea0003800000 */
.L_x_3:
[----:B------:R-:W-:-:S00]  /*0db0*/  BRA `(.L_x_3) ;  /* 0xfffffffc00fc7947 */ /* 0x000fc0000383ffff */
[----:B------:R-:W-:-:S00]  /*0dc0*/  NOP ;  /* 0x0000000000007918 */ /* 0x000fc00000000000 */
        /* <DEDUP_REMOVED lines=11> */
.L_x_4:


//--------------------- .nv.shared._Z16multiplyMatricesPfS_S_iii --------------------------
	.section	.nv.shared._Z16multiplyMatricesPfS_S_iii,"aw",@nobits
	.sectionflags	@""
	.align	4
.nv.shared._Z16multiplyMatricesPfS_S_iii:
	.zero		3072


//--------------------- .nv.shared.reserved.0     --------------------------
	.section	.nv.shared.reserved.0,"aw",@nobits
	.weak		__nv_reservedSMEM_offset_0_alias
	.size		__nv_reservedSMEM_offset_0_alias, 0, 64
	.other		__nv_reservedSMEM_offset_0_alias,@"STO_CUDA_RESERVED_SHARED STV_DEFAULT"
__nv_reservedSMEM_offset_0_alias:
	.zero		0
	.zero		64


//--------------------- .nv.constant0._Z16multiplyMatricesPfS_S_iii --------------------------
	.section	.nv.constant0._Z16multiplyMatricesPfS_S_iii,"a",@progbits
	.sectionflags	@""
	.align	4
.nv.constant0._Z16multiplyMatricesPfS_S_iii:
	.zero		932


//--------------------- SYMBOLS --------------------------

	.type		.nv.reservedSmem.offset0,@object
	.size		.nv.reservedSmem.offset0,0x4
	.type		.nv.reservedSmem.cap,@object
	.size		.nv.reservedSmem.cap,0x4
